//
// Generated by NVIDIA NVVM Compiler
//
// Compiler Build ID: CL-36424714
// Cuda compilation tools, release 13.0, V13.0.88
// Based on NVVM 20.0.0
//

.version 9.0
.target sm_100
.address_size 64

	// .globl	default_function_kernel

.visible .entry default_function_kernel(
	.param .u64 .ptr .align 1 default_function_kernel_param_0,
	.param .u64 .ptr .align 1 default_function_kernel_param_1
)
.maxntid 20
{
	.reg .b32 	%r<8>;
	.reg .b32 	%f<2>;
	.reg .b64 	%rd<9>;

	ld.param.u64 	%rd1, [default_function_kernel_param_0];
	ld.param.u64 	%rd2, [default_function_kernel_param_1];
	cvta.to.global.u64 	%rd3, %rd1;
	cvta.to.global.u64 	%rd4, %rd2;
	mov.u32 	%r1, %ctaid.x;
	and.b32  	%r2, %r1, 3;
	shr.u32 	%r3, %r1, 2;
	mov.u32 	%r4, %tid.x;
	mad.lo.s32 	%r5, %r3, 20, %r4;
	mad.lo.s32 	%r6, %r2, 1080, %r5;
	mul.wide.u32 	%rd5, %r6, 4;
	add.s64 	%rd6, %rd4, %rd5;
	ld.global.nc.f32 	%f1, [%rd6];
	mad.lo.s32 	%r7, %r1, 20, %r4;
	mul.wide.u32 	%rd7, %r7, 4;
	add.s64 	%rd8, %rd3, %rd7;
	st.global.f32 	[%rd8], %f1;
	ret;

}


// ===== COMPILED SASS (sm_100) =====

	.target	sm_100

	.elftype	@"ET_EXEC"


//--------------------- .note.nv.tkinfo           --------------------------
	.section	.note.nv.tkinfo,"",@"SHT_NOTE"
	.sectionflags	@"SHF_NOTE_NV_TKINFO"
	.tkinfo
        /*0018*/ 	.word	0x00000002
        /*0030*/ 	.string	""
        /*0030*/ 	.string	"ptxas"
        /*0030*/ 	.string	"Cuda compilation tools, release 13.0, V13.0.88"
        /*0030*/ 	.string	"Build cuda_13.0.r13.0/compiler.36424714_0"
        /*0030*/ 	.string	"-arch sm_100 -m 64 "



//--------------------- .note.nv.cuinfo           --------------------------
	.section	.note.nv.cuinfo,"",@"SHT_NOTE"
	.sectionflags	@"SHF_NOTE_NV_CUINFO"
        /*0018*/ 	.short	0x0002
        /*001a*/ 	.short	0x0064
        /*001c*/ 	.short	0x0082
	.zero		2


//--------------------- .nv.info                  --------------------------
	.section	.nv.info,"",@"SHT_CUDA_INFO"
	.align	4


	//----- nvinfo : EIATTR_REGCOUNT
	.align		4
        /*0000*/ 	.byte	0x04, 0x2f
        /*0002*/ 	.short	(.L_1 - .L_0)
	.align		4
.L_0:
        /*0004*/ 	.word	index@(default_function_kernel)
        /*0008*/ 	.word	0x0000000a


	//----- nvinfo : EIATTR_FRAME_SIZE
	.align		4
.L_1:
        /*000c*/ 	.byte	0x04, 0x11
        /*000e*/ 	.short	(.L_3 - .L_2)
	.align		4
.L_2:
        /*0010*/ 	.word	index@(default_function_kernel)
        /*0014*/ 	.word	0x00000000


	//----- nvinfo : EIATTR_MIN_STACK_SIZE
	.align		4
.L_3:
        /*0018*/ 	.byte	0x04, 0x12
        /*001a*/ 	.short	(.L_5 - .L_4)
	.align		4
.L_4:
        /*001c*/ 	.word	index@(default_function_kernel)
        /*0020*/ 	.word	0x00000000
.L_5:


//--------------------- .nv.compat                --------------------------
	.section	.nv.compat,"",@"SHT_CUDA_COMPAT_INFO"
	.align	4
        /*0000*/ 	.byte	0x02, 0x09, 0x00, 0x00, 0x02, 0x02, 0x01, 0x00, 0x02, 0x05, 0x05, 0x00, 0x03, 0x07, 0x01, 0x01
        /*0010*/ 	.byte	0x02, 0x03, 0x00, 0x00, 0x02, 0x06, 0x01, 0x00, 0x04, 0x0b, 0x08, 0x00, 0x09, 0x00, 0x00, 0x00
        /*0020*/ 	.byte	0x00, 0x00, 0x00, 0x00


//--------------------- .nv.info.default_function_kernel --------------------------
	.section	.nv.info.default_function_kernel,"",@"SHT_CUDA_INFO"
	.sectionflags	@""
	.align	4


	//----- nvinfo : EIATTR_CUDA_API_VERSION
	.align		4
        /*0000*/ 	.byte	0x04, 0x37
        /*0002*/ 	.short	(.L_7 - .L_6)
.L_6:
        /*0004*/ 	.word	0x00000082


	//----- nvinfo : EIATTR_KPARAM_INFO
	.align		4
.L_7:
        /*0008*/ 	.byte	0x04, 0x17
        /*000a*/ 	.short	(.L_9 - .L_8)
.L_8:
        /*000c*/ 	.word	0x00000000
        /*0010*/ 	.short	0x0001
        /*0012*/ 	.short	0x0008
        /*0014*/ 	.byte	0x00, 0xf5, 0x21, 0x00


	//----- nvinfo : EIATTR_KPARAM_INFO
	.align		4
.L_9:
        /*0018*/ 	.byte	0x04, 0x17
        /*001a*/ 	.short	(.L_11 - .L_10)
.L_10:
        /*001c*/ 	.word	0x00000000
        /*0020*/ 	.short	0x0000
        /*0022*/ 	.short	0x0000
        /*0024*/ 	.byte	0x00, 0xf5, 0x21, 0x00


	//----- nvinfo : EIATTR_SPARSE_MMA_MASK
	.align		4
.L_11:
        /*0028*/ 	.byte	0x03, 0x50
        /*002a*/ 	.short	0x0000


	//----- nvinfo : EIATTR_MAXREG_COUNT
	.align		4
        /*002c*/ 	.byte	0x03, 0x1b
        /*002e*/ 	.short	0x00ff


	//----- nvinfo : EIATTR_MERCURY_ISA_VERSION
	.align		4
        /*0030*/ 	.byte	0x03, 0x5f
        /*0032*/ 	.short	0x0101


	//----- nvinfo : EIATTR_VRC_CTA_INIT_COUNT
	.align		4
        /*0034*/ 	.byte	0x02, 0x4a
	.zero		1
	.zero		1


	//----- nvinfo : EIATTR_EXIT_INSTR_OFFSETS
	.align		4
        /*0038*/ 	.byte	0x04, 0x1c
        /*003a*/ 	.short	(.L_13 - .L_12)


	//   ....[0]....
.L_12:
        /*003c*/ 	.word	0x000000f0


	//----- nvinfo : EIATTR_MAX_THREADS
	.align		4
.L_13:
        /*0040*/ 	.byte	0x04, 0x05
        /*0042*/ 	.short	(.L_15 - .L_14)
.L_14:
        /*0044*/ 	.word	0x00000014
        /*0048*/ 	.word	0x00000001
        /*004c*/ 	.word	0x00000001


	//----- nvinfo : EIATTR_CBANK_PARAM_SIZE
	.align		4
.L_15:
        /*0050*/ 	.byte	0x03, 0x19
        /*0052*/ 	.short	0x0010


	//----- nvinfo : EIATTR_PARAM_CBANK
	.align		4
        /*0054*/ 	.byte	0x04, 0x0a
        /*0056*/ 	.short	(.L_17 - .L_16)
	.align		4
.L_16:
        /*0058*/ 	.word	index@(.nv.constant0.default_function_kernel)
        /*005c*/ 	.short	0x0380
        /*005e*/ 	.short	0x0010


	//----- nvinfo : EIATTR_SW_WAR
	.align		4
.L_17:
        /*0060*/ 	.byte	0x04, 0x36
        /*0062*/ 	.short	(.L_19 - .L_18)
.L_18:
        /*0064*/ 	.word	0x00000008
.L_19:


//--------------------- .nv.callgraph             --------------------------
	.section	.nv.callgraph,"",@"SHT_CUDA_CALLGRAPH"
	.align	4
	.sectionentsize	8
	.align		4
        /*0000*/ 	.word	0x00000000
	.align		4
        /*0004*/ 	.word	0xffffffff
	.align		4
        /*0008*/ 	.word	0x00000000
	.align		4
        /*000c*/ 	.word	0xfffffffe
	.align		4
        /*0010*/ 	.word	0x00000000
	.align		4
        /*0014*/ 	.word	0xfffffffd
	.align		4
        /*0018*/ 	.word	0x00000000
	.align		4
        /*001c*/ 	.word	0xfffffffc


//--------------------- .text.default_function_kernel --------------------------
	.section	.text.default_function_kernel,"ax",@progbits
	.align	128
        .global         default_function_kernel
        .type           default_function_kernel,@function
        .size           default_function_kernel,(.L_x_1 - default_function_kernel)
        .other          default_function_kernel,@"STO_CUDA_ENTRY STV_DEFAULT"
default_function_kernel:
.text.default_function_kernel:
[----:B------:R-:W-:Y:S01]  /*0000*/  LDC R1, c[0x0][0x37c] ;  /* 0x0000df00ff017b82 */ /* 0x000fe20000000800 */
[----:B------:R-:W0:Y:S07]  /*0010*/  S2R R7, SR_CTAID.X ;  /* 0x0000000000077919 */ /* 0x000e2e0000002500 */
[----:B------:R-:W1:Y:S01]  /*0020*/  LDC.64 R2, c[0x0][0x388] ;  /* 0x0000e200ff027b82 */ /* 0x000e620000000a00 */
[----:B------:R-:W2:Y:S01]  /*0030*/  LDCU.64 UR4, c[0x0][0x358] ;  /* 0x00006b00ff0477ac */ /* 0x000ea20008000a00 */
[----:B------:R-:W3:Y:S01]  /*0040*/  S2R R6, SR_TID.X ;  /* 0x0000000000067919 */ /* 0x000ee20000002100 */
[----:B0-----:R-:W-:-:S02]  /*0050*/  SHF.R.U32.HI R4, RZ, 0x2, R7 ;  /* 0x00000002ff047819 */ /* 0x001fc40000011607 */
[----:B------:R-:W-:-:S03]  /*0060*/  LOP3.LUT R0, R7, 0x3, RZ, 0xc0, !PT ;  /* 0x0000000307007812 */ /* 0x000fc600078ec0ff */
[----:B---3--:R-:W-:-:S04]  /*0070*/  IMAD R5, R4, 0x14, R6 ;  /* 0x0000001404057824 */ /* 0x008fc800078e0206 */
[----:B------:R-:W-:-:S04]  /*0080*/  IMAD R5, R0, 0x438, R5 ;  /* 0x0000043800057824 */ /* 0x000fc800078e0205 */
[----:B-1----:R-:W-:Y:S02]  /*0090*/  IMAD.WIDE.U32 R2, R5, 0x4, R2 ;  /* 0x0000000405027825 */ /* 0x002fe400078e0002 */
[----:B------:R-:W0:Y:S04]  /*00a0*/  LDC.64 R4, c[0x0][0x380] ;  /* 0x0000e000ff047b82 */ /* 0x000e280000000a00 */
[----:B--2---:R-:W2:Y:S01]  /*00b0*/  LDG.E.CONSTANT R3, desc[UR4][R2.64] ;  /* 0x0000000402037981 */ /* 0x004ea2000c1e9900 */
[----:B------:R-:W-:-:S04]  /*00c0*/  IMAD R7, R7, 0x14, R6 ;  /* 0x0000001407077824 */ /* 0x000fc800078e0206 */
[----:B0-----:R-:W-:-:S05]  /*00d0*/  IMAD.WIDE.U32 R4, R7, 0x4, R4 ;  /* 0x0000000407047825 */ /* 0x001fca00078e0004 */
[----:B--2---:R-:W-:Y:S01]  /*00e0*/  STG.E desc[UR4][R4.64], R3 ;  /* 0x0000000304007986 */ /* 0x004fe2000c101904 */
[----:B------:R-:W-:Y:S05]  /*00f0*/  EXIT ;  /* 0x000000000000794d */ /* 0x000fea0003800000 */
.L_x_0:
[----:B------:R-:W-:-:S00]  /*0100*/  BRA `(.L_x_0) ;  /* 0xfffffffc00fc7947 */ /* 0x000fc0000383ffff */
[----:B------:R-:W-:-:S00]  /*0110*/  NOP ;  /* 0x0000000000007918 */ /* 0x000fc00000000000 */
        /* <DEDUP_REMOVED lines=14> */
.L_x_1:


//--------------------- .nv.shared.reserved.0     --------------------------
	.section	.nv.shared.reserved.0,"aw",@nobits
	.weak		__nv_reservedSMEM_offset_0_alias
	.size		__nv_reservedSMEM_offset_0_alias, 0, 64
	.other		__nv_reservedSMEM_offset_0_alias,@"STO_CUDA_RESERVED_SHARED STV_DEFAULT"
__nv_reservedSMEM_offset_0_alias:
	.zero		0
	.zero		64


//--------------------- .nv.constant0.default_function_kernel --------------------------
	.section	.nv.constant0.default_function_kernel,"a",@progbits
	.sectionflags	@""
	.align	4
.nv.constant0.default_function_kernel:
	.zero		912


//--------------------- SYMBOLS --------------------------

	.type		.nv.reservedSmem.offset0,@object
	.size		.nv.reservedSmem.offset0,0x4
